//
// Generated by NVIDIA NVVM Compiler
//
// Compiler Build ID: CL-36424714
// Cuda compilation tools, release 13.0, V13.0.88
// Based on NVVM 20.0.0
//

.version 9.0
.target sm_100
.address_size 64

	// .globl	_Z6kernelPfi

.visible .entry _Z6kernelPfi(
	.param .u64 .ptr .align 1 _Z6kernelPfi_param_0,
	.param .u32 _Z6kernelPfi_param_1
)
{
	.reg .pred 	%p<3>;
	.reg .b32 	%r<10>;
	.reg .b32 	%f<68>;
	.reg .b64 	%rd<5>;

	ld.param.u64 	%rd1, [_Z6kernelPfi_param_0];
	ld.param.u32 	%r4, [_Z6kernelPfi_param_1];
	mov.u32 	%r5, %ntid.x;
	mov.u32 	%r6, %ctaid.x;
	mov.u32 	%r7, %tid.x;
	mad.lo.s32 	%r1, %r5, %r6, %r7;
	setp.ge.u32 	%p1, %r1, %r4;
	@%p1 bra 	$L__BB0_4;
	mov.f32 	%f67, 0f00000000;
	mov.b32 	%r9, 0;
$L__BB0_2:
	fma.rn.f32 	%f4, %f67, 0f40000000, 0f3F000000;
	fma.rn.f32 	%f5, %f4, 0f40000000, 0f3F000000;
	fma.rn.f32 	%f6, %f5, 0f40000000, 0f3F000000;
	fma.rn.f32 	%f7, %f6, 0f40000000, 0f3F000000;
	fma.rn.f32 	%f8, %f7, 0f40000000, 0f3F000000;
	fma.rn.f32 	%f9, %f8, 0f40000000, 0f3F000000;
	fma.rn.f32 	%f10, %f9, 0f40000000, 0f3F000000;
	fma.rn.f32 	%f11, %f10, 0f40000000, 0f3F000000;
	fma.rn.f32 	%f12, %f11, 0f40000000, 0f3F000000;
	fma.rn.f32 	%f13, %f12, 0f40000000, 0f3F000000;
	fma.rn.f32 	%f14, %f13, 0f40000000, 0f3F000000;
	fma.rn.f32 	%f15, %f14, 0f40000000, 0f3F000000;
	fma.rn.f32 	%f16, %f15, 0f40000000, 0f3F000000;
	fma.rn.f32 	%f17, %f16, 0f40000000, 0f3F000000;
	fma.rn.f32 	%f18, %f17, 0f40000000, 0f3F000000;
	fma.rn.f32 	%f19, %f18, 0f40000000, 0f3F000000;
	fma.rn.f32 	%f20, %f19, 0f40000000, 0f3F000000;
	fma.rn.f32 	%f21, %f20, 0f40000000, 0f3F000000;
	fma.rn.f32 	%f22, %f21, 0f40000000, 0f3F000000;
	fma.rn.f32 	%f23, %f22, 0f40000000, 0f3F000000;
	fma.rn.f32 	%f24, %f23, 0f40000000, 0f3F000000;
	fma.rn.f32 	%f25, %f24, 0f40000000, 0f3F000000;
	fma.rn.f32 	%f26, %f25, 0f40000000, 0f3F000000;
	fma.rn.f32 	%f27, %f26, 0f40000000, 0f3F000000;
	fma.rn.f32 	%f28, %f27, 0f40000000, 0f3F000000;
	fma.rn.f32 	%f29, %f28, 0f40000000, 0f3F000000;
	fma.rn.f32 	%f30, %f29, 0f40000000, 0f3F000000;
	fma.rn.f32 	%f31, %f30, 0f40000000, 0f3F000000;
	fma.rn.f32 	%f32, %f31, 0f40000000, 0f3F000000;
	fma.rn.f32 	%f33, %f32, 0f40000000, 0f3F000000;
	fma.rn.f32 	%f34, %f33, 0f40000000, 0f3F000000;
	fma.rn.f32 	%f35, %f34, 0f40000000, 0f3F000000;
	fma.rn.f32 	%f36, %f35, 0f40000000, 0f3F000000;
	fma.rn.f32 	%f37, %f36, 0f40000000, 0f3F000000;
	fma.rn.f32 	%f38, %f37, 0f40000000, 0f3F000000;
	fma.rn.f32 	%f39, %f38, 0f40000000, 0f3F000000;
	fma.rn.f32 	%f40, %f39, 0f40000000, 0f3F000000;
	fma.rn.f32 	%f41, %f40, 0f40000000, 0f3F000000;
	fma.rn.f32 	%f42, %f41, 0f40000000, 0f3F000000;
	fma.rn.f32 	%f43, %f42, 0f40000000, 0f3F000000;
	fma.rn.f32 	%f44, %f43, 0f40000000, 0f3F000000;
	fma.rn.f32 	%f45, %f44, 0f40000000, 0f3F000000;
	fma.rn.f32 	%f46, %f45, 0f40000000, 0f3F000000;
	fma.rn.f32 	%f47, %f46, 0f40000000, 0f3F000000;
	fma.rn.f32 	%f48, %f47, 0f40000000, 0f3F000000;
	fma.rn.f32 	%f49, %f48, 0f40000000, 0f3F000000;
	fma.rn.f32 	%f50, %f49, 0f40000000, 0f3F000000;
	fma.rn.f32 	%f51, %f50, 0f40000000, 0f3F000000;
	fma.rn.f32 	%f52, %f51, 0f40000000, 0f3F000000;
	fma.rn.f32 	%f53, %f52, 0f40000000, 0f3F000000;
	fma.rn.f32 	%f54, %f53, 0f40000000, 0f3F000000;
	fma.rn.f32 	%f55, %f54, 0f40000000, 0f3F000000;
	fma.rn.f32 	%f56, %f55, 0f40000000, 0f3F000000;
	fma.rn.f32 	%f57, %f56, 0f40000000, 0f3F000000;
	fma.rn.f32 	%f58, %f57, 0f40000000, 0f3F000000;
	fma.rn.f32 	%f59, %f58, 0f40000000, 0f3F000000;
	fma.rn.f32 	%f60, %f59, 0f40000000, 0f3F000000;
	fma.rn.f32 	%f61, %f60, 0f40000000, 0f3F000000;
	fma.rn.f32 	%f62, %f61, 0f40000000, 0f3F000000;
	fma.rn.f32 	%f63, %f62, 0f40000000, 0f3F000000;
	fma.rn.f32 	%f64, %f63, 0f40000000, 0f3F000000;
	fma.rn.f32 	%f65, %f64, 0f40000000, 0f3F000000;
	fma.rn.f32 	%f66, %f65, 0f40000000, 0f3F000000;
	fma.rn.f32 	%f67, %f66, 0f40000000, 0f3F000000;
	add.s32 	%r9, %r9, 64;
	setp.ne.s32 	%p2, %r9, 1000000;
	@%p2 bra 	$L__BB0_2;
	cvta.to.global.u64 	%rd2, %rd1;
	mul.wide.u32 	%rd3, %r1, 4;
	add.s64 	%rd4, %rd2, %rd3;
	st.global.f32 	[%rd4], %f67;
$L__BB0_4:
	ret;

}


// ===== COMPILED SASS (sm_100) =====

	.target	sm_100

	.elftype	@"ET_EXEC"


//--------------------- .note.nv.tkinfo           --------------------------
	.section	.note.nv.tkinfo,"",@"SHT_NOTE"
	.sectionflags	@"SHF_NOTE_NV_TKINFO"
	.tkinfo
        /*0018*/ 	.word	0x00000002
        /*0030*/ 	.string	""
        /*0030*/ 	.string	"ptxas"
        /*0030*/ 	.string	"Cuda compilation tools, release 13.0, V13.0.88"
        /*0030*/ 	.string	"Build cuda_13.0.r13.0/compiler.36424714_0"
        /*0030*/ 	.string	"-arch sm_100 -m 64 "



//--------------------- .note.nv.cuinfo           --------------------------
	.section	.note.nv.cuinfo,"",@"SHT_NOTE"
	.sectionflags	@"SHF_NOTE_NV_CUINFO"
        /*0018*/ 	.short	0x0002
        /*001a*/ 	.short	0x0064
        /*001c*/ 	.short	0x0082
	.zero		2


//--------------------- .nv.info                  --------------------------
	.section	.nv.info,"",@"SHT_CUDA_INFO"
	.align	4


	//----- nvinfo : EIATTR_REGCOUNT
	.align		4
        /*0000*/ 	.byte	0x04, 0x2f
        /*0002*/ 	.short	(.L_1 - .L_0)
	.align		4
.L_0:
        /*0004*/ 	.word	index@(_Z6kernelPfi)
        /*0008*/ 	.word	0x00000008


	//----- nvinfo : EIATTR_FRAME_SIZE
	.align		4
.L_1:
        /*000c*/ 	.byte	0x04, 0x11
        /*000e*/ 	.short	(.L_3 - .L_2)
	.align		4
.L_2:
        /*0010*/ 	.word	index@(_Z6kernelPfi)
        /*0014*/ 	.word	0x00000000


	//----- nvinfo : EIATTR_MIN_STACK_SIZE
	.align		4
.L_3:
        /*0018*/ 	.byte	0x04, 0x12
        /*001a*/ 	.short	(.L_5 - .L_4)
	.align		4
.L_4:
        /*001c*/ 	.word	index@(_Z6kernelPfi)
        /*0020*/ 	.word	0x00000000
.L_5:


//--------------------- .nv.compat                --------------------------
	.section	.nv.compat,"",@"SHT_CUDA_COMPAT_INFO"
	.align	4
        /*0000*/ 	.byte	0x02, 0x09, 0x00, 0x00, 0x02, 0x02, 0x01, 0x00, 0x02, 0x05, 0x05, 0x00, 0x03, 0x07, 0x01, 0x01
        /*0010*/ 	.byte	0x02, 0x03, 0x00, 0x00, 0x02, 0x06, 0x01, 0x00, 0x04, 0x0b, 0x08, 0x00, 0x09, 0x00, 0x00, 0x00
        /*0020*/ 	.byte	0x00, 0x00, 0x00, 0x00


//--------------------- .nv.info._Z6kernelPfi     --------------------------
	.section	.nv.info._Z6kernelPfi,"",@"SHT_CUDA_INFO"
	.sectionflags	@""
	.align	4


	//----- nvinfo : EIATTR_CUDA_API_VERSION
	.align		4
        /*0000*/ 	.byte	0x04, 0x37
        /*0002*/ 	.short	(.L_7 - .L_6)
.L_6:
        /*0004*/ 	.word	0x00000082


	//----- nvinfo : EIATTR_KPARAM_INFO
	.align		4
.L_7:
        /*0008*/ 	.byte	0x04, 0x17
        /*000a*/ 	.short	(.L_9 - .L_8)
.L_8:
        /*000c*/ 	.word	0x00000000
        /*0010*/ 	.short	0x0001
        /*0012*/ 	.short	0x0008
        /*0014*/ 	.byte	0x00, 0xf0, 0x11, 0x00


	//----- nvinfo : EIATTR_KPARAM_INFO
	.align		4
.L_9:
        /*0018*/ 	.byte	0x04, 0x17
        /*001a*/ 	.short	(.L_11 - .L_10)
.L_10:
        /*001c*/ 	.word	0x00000000
        /*0020*/ 	.short	0x0000
        /*0022*/ 	.short	0x0000
        /*0024*/ 	.byte	0x00, 0xf5, 0x21, 0x00


	//----- nvinfo : EIATTR_SPARSE_MMA_MASK
	.align		4
.L_11:
        /*0028*/ 	.byte	0x03, 0x50
        /*002a*/ 	.short	0x0000


	//----- nvinfo : EIATTR_MAXREG_COUNT
	.align		4
        /*002c*/ 	.byte	0x03, 0x1b
        /*002e*/ 	.short	0x00ff


	//----- nvinfo : EIATTR_MERCURY_ISA_VERSION
	.align		4
        /*0030*/ 	.byte	0x03, 0x5f
        /*0032*/ 	.short	0x0101


	//----- nvinfo : EIATTR_VRC_CTA_INIT_COUNT
	.align		4
        /*0034*/ 	.byte	0x02, 0x4a
	.zero		1
	.zero		1


	//----- nvinfo : EIATTR_EXIT_INSTR_OFFSETS
	.align		4
        /*0038*/ 	.byte	0x04, 0x1c
        /*003a*/ 	.short	(.L_13 - .L_12)


	//   ....[0]....
.L_12:
        /*003c*/ 	.word	0x00000070


	//   ....[1]....
        /*0040*/ 	.word	0x00001520


	//----- nvinfo : EIATTR_CBANK_PARAM_SIZE
	.align		4
.L_13:
        /*0044*/ 	.byte	0x03, 0x19
        /*0046*/ 	.short	0x000c


	//----- nvinfo : EIATTR_PARAM_CBANK
	.align		4
        /*0048*/ 	.byte	0x04, 0x0a
        /*004a*/ 	.short	(.L_15 - .L_14)
	.align		4
.L_14:
        /*004c*/ 	.word	index@(.nv.constant0._Z6kernelPfi)
        /*0050*/ 	.short	0x0380
        /*0052*/ 	.short	0x000c


	//----- nvinfo : EIATTR_SW_WAR
	.align		4
.L_15:
        /*0054*/ 	.byte	0x04, 0x36
        /*0056*/ 	.short	(.L_17 - .L_16)
.L_16:
        /*0058*/ 	.word	0x00000008
.L_17:


//--------------------- .nv.callgraph             --------------------------
	.section	.nv.callgraph,"",@"SHT_CUDA_CALLGRAPH"
	.align	4
	.sectionentsize	8
	.align		4
        /*0000*/ 	.word	0x00000000
	.align		4
        /*0004*/ 	.word	0xffffffff
	.align		4
        /*0008*/ 	.word	0x00000000
	.align		4
        /*000c*/ 	.word	0xfffffffe
	.align		4
        /*0010*/ 	.word	0x00000000
	.align		4
        /*0014*/ 	.word	0xfffffffd
	.align		4
        /*0018*/ 	.word	0x00000000
	.align		4
        /*001c*/ 	.word	0xfffffffc


//--------------------- .text._Z6kernelPfi        --------------------------
	.section	.text._Z6kernelPfi,"ax",@progbits
	.align	128
        .global         _Z6kernelPfi
        .type           _Z6kernelPfi,@function
        .size           _Z6kernelPfi,(.L_x_2 - _Z6kernelPfi)
        .other          _Z6kernelPfi,@"STO_CUDA_ENTRY STV_DEFAULT"
_Z6kernelPfi:
.text._Z6kernelPfi:
[----:B------:R-:W-:Y:S01]  /*0000*/  LDC R1, c[0x0][0x37c] ;  /* 0x0000df00ff017b82 */ /* 0x000fe20000000800 */
[----:B------:R-:W0:Y:S01]  /*0010*/  S2R R0, SR_CTAID.X ;  /* 0x0000000000007919 */ /* 0x000e220000002500 */
[----:B------:R-:W0:Y:S01]  /*0020*/  LDCU UR4, c[0x0][0x360] ;  /* 0x00006c00ff0477ac */ /* 0x000e220008000800 */
[----:B------:R-:W0:Y:S01]  /*0030*/  S2R R3, SR_TID.X ;  /* 0x0000000000037919 */ /* 0x000e220000002100 */
[----:B------:R-:W1:Y:S01]  /*0040*/  LDCU UR5, c[0x0][0x388] ;  /* 0x00007100ff0577ac */ /* 0x000e620008000800 */
[----:B0-----:R-:W-:-:S05]  /*0050*/  IMAD R0, R0, UR4, R3 ;  /* 0x0000000400007c24 */ /* 0x001fca000f8e0203 */
[----:B-1----:R-:W-:-:S13]  /*0060*/  ISETP.GE.U32.AND P0, PT, R0, UR5, PT ;  /* 0x0000000500007c0c */ /* 0x002fda000bf06070 */
[----:B------:R-:W-:Y:S05]  /*0070*/  @P0 EXIT ;  /* 0x000000000000094d */ /* 0x000fea0003800000 */
[----:B------:R-:W-:Y:S01]  /*0080*/  HFMA2 R5, -RZ, RZ, 0, 0 ;  /* 0x00000000ff057431 */ /* 0x000fe200000001ff */
[----:B------:R-:W0:Y:S01]  /*0090*/  LDCU.64 UR6, c[0x0][0x358] ;  /* 0x00006b00ff0677ac */ /* 0x000e220008000a00 */
[----:B------:R-:W-:-:S05]  /*00a0*/  UMOV UR4, URZ ;  /* 0x000000ff00047c82 */ /* 0x000fca0008000000 */
.L_x_0:
[----:B------:R-:W-:Y:S01]  /*00b0*/  MOV R2, 0x40000000 ;  /* 0x4000000000027802 */ /* 0x000fe20000000f00 */
[----:B------:R-:W-:-:S04]  /*00c0*/  UIADD3 UR4, UPT, UPT, UR4, 0x140, URZ ;  /* 0x0000014004047890 */ /* 0x000fc8000fffe0ff */
[----:B------:R-:W-:Y:S01]  /*00d0*/  FFMA R5, R5, R2, 0.5 ;  /* 0x3f00000005057423 */ /* 0x000fe20000000002 */
[----:B------:R-:W-:-:S03]  /*00e0*/  UISETP.NE.AND UP0, UPT, UR4, 0xf4240, UPT ;  /* 0x000f42400400788c */ /* 0x000fc6000bf05270 */
[----:B------:R-:W-:-:S04]  /*00f0*/  FFMA R5, R5, R2, 0.5 ;  /* 0x3f00000005057423 */ /* 0x000fc80000000002 */
        /* <DEDUP_REMOVED lines=317> */
[----:B------:R-:W-:Y:S01]  /*14d0*/  FFMA R5, R3, R2, 0.5 ;  /* 0x3f00000003057423 */ /* 0x000fe20000000002 */
[----:B------:R-:W-:Y:S06]  /*14e0*/  BRA.U UP0, `(.L_x_0) ;  /* 0xffffffe900f07547 */ /* 0x000fec000b83ffff */
[----:B------:R-:W1:Y:S02]  /*14f0*/  LDC.64 R2, c[0x0][0x380] ;  /* 0x0000e000ff027b82 */ /* 0x000e640000000a00 */
[----:B-1----:R-:W-:-:S05]  /*1500*/  IMAD.WIDE.U32 R2, R0, 0x4, R2 ;  /* 0x0000000400027825 */ /* 0x002fca00078e0002 */
[----:B0-----:R-:W-:Y:S01]  /*1510*/  STG.E desc[UR6][R2.64], R5 ;  /* 0x0000000502007986 */ /* 0x001fe2000c101906 */
[----:B------:R-:W-:Y:S05]  /*1520*/  EXIT ;  /* 0x000000000000794d */ /* 0x000fea0003800000 */
.L_x_1:
[----:B------:R-:W-:-:S00]  /*1530*/  BRA `(.L_x_1) ;  /* 0xfffffffc00fc7947 */ /* 0x000fc0000383ffff */
[----:B------:R-:W-:-:S00]  /*1540*/  NOP ;  /* 0x0000000000007918 */ /* 0x000fc00000000000 */
        /* <DEDUP_REMOVED lines=11> */
.L_x_2:


//--------------------- .nv.shared.reserved.0     --------------------------
	.section	.nv.shared.reserved.0,"aw",@nobits
	.weak		__nv_reservedSMEM_offset_0_alias
	.size		__nv_reservedSMEM_offset_0_alias, 0, 64
	.other		__nv_reservedSMEM_offset_0_alias,@"STO_CUDA_RESERVED_SHARED STV_DEFAULT"
__nv_reservedSMEM_offset_0_alias:
	.zero		0
	.zero		64


//--------------------- .nv.constant0._Z6kernelPfi --------------------------
	.section	.nv.constant0._Z6kernelPfi,"a",@progbits
	.sectionflags	@""
	.align	4
.nv.constant0._Z6kernelPfi:
	.zero		908


//--------------------- SYMBOLS --------------------------

	.type		.nv.reservedSmem.offset0,@object
	.size		.nv.reservedSmem.offset0,0x4
